	.headerflags	@"EF_CUDA_TEXMODE_UNIFIED EF_CUDA_64BIT_ADDRESS EF_CUDA_SM89 EF_CUDA_VIRTUAL_SM(EF_CUDA_SM89)"
	.elftype	@"ET_EXEC"


//--------------------- .nv.info                  --------------------------
	.section	.nv.info,"",@"SHT_CUDA_INFO"
	.align	4


	//----- nvinfo : EIATTR_REGCOUNT
	.align		4
        /*0000*/ 	.byte	0x04, 0x2f
        /*0002*/ 	.short	(.L_2 - .L_1)
	.align		4
.L_1:
        /*0004*/ 	.word	index@(triton__0d1d2d3d4d5de6de)
        /*0008*/ 	.word	0x0000001a


	//----- nvinfo : EIATTR_MAX_STACK_SIZE
	.align		4
.L_2:
        /*000c*/ 	.byte	0x04, 0x23
        /*000e*/ 	.short	(.L_4 - .L_3)
	.align		4
.L_3:
        /*0010*/ 	.word	index@(triton__0d1d2d3d4d5de6de)
        /*0014*/ 	.word	0x00000000


	//----- nvinfo : EIATTR_MIN_STACK_SIZE
	.align		4
.L_4:
        /*0018*/ 	.byte	0x04, 0x12
        /*001a*/ 	.short	(.L_6 - .L_5)
	.align		4
.L_5:
        /*001c*/ 	.word	index@(triton__0d1d2d3d4d5de6de)
        /*0020*/ 	.word	0x00000000


	//----- nvinfo : EIATTR_FRAME_SIZE
	.align		4
.L_6:
        /*0024*/ 	.byte	0x04, 0x11
        /*0026*/ 	.short	(.L_8 - .L_7)
	.align		4
.L_7:
        /*0028*/ 	.word	index@(triton__0d1d2d3d4d5de6de)
        /*002c*/ 	.word	0x00000000
.L_8:


//--------------------- .nv.info.triton__0d1d2d3d4d5de6de --------------------------
	.section	.nv.info.triton__0d1d2d3d4d5de6de,"",@"SHT_CUDA_INFO"
	.align	4


	//----- nvinfo : EIATTR_CUDA_API_VERSION
	.align		4
        /*0000*/ 	.byte	0x04, 0x37
        /*0002*/ 	.short	(.L_10 - .L_9)
.L_9:
        /*0004*/ 	.word	0x0000007b


	//----- nvinfo : EIATTR_PARAM_CBANK
	.align		4
.L_10:
        /*0008*/ 	.byte	0x04, 0x0a
        /*000a*/ 	.short	(.L_12 - .L_11)
	.align		4
.L_11:
        /*000c*/ 	.word	index@(.nv.constant0.triton__0d1d2d3d4d5de6de)
        /*0010*/ 	.short	0x0160
        /*0012*/ 	.short	0x0030


	//----- nvinfo : EIATTR_CBANK_PARAM_SIZE
	.align		4
.L_12:
        /*0014*/ 	.byte	0x03, 0x19
        /*0016*/ 	.short	0x0030


	//----- nvinfo : EIATTR_KPARAM_INFO
	.align		4
        /*0018*/ 	.byte	0x04, 0x17
        /*001a*/ 	.short	(.L_14 - .L_13)
.L_13:
        /*001c*/ 	.word	0x00000000
        /*0020*/ 	.short	0x0006
        /*0022*/ 	.short	0x002c
        /*0024*/ 	.byte	0x00, 0xf0, 0x11, 0x00


	//----- nvinfo : EIATTR_KPARAM_INFO
	.align		4
.L_14:
        /*0028*/ 	.byte	0x04, 0x17
        /*002a*/ 	.short	(.L_16 - .L_15)
.L_15:
        /*002c*/ 	.word	0x00000000
        /*0030*/ 	.short	0x0005
        /*0032*/ 	.short	0x0028
        /*0034*/ 	.byte	0x00, 0xf0, 0x11, 0x00


	//----- nvinfo : EIATTR_KPARAM_INFO
	.align		4
.L_16:
        /*0038*/ 	.byte	0x04, 0x17
        /*003a*/ 	.short	(.L_18 - .L_17)
.L_17:
        /*003c*/ 	.word	0x00000000
        /*0040*/ 	.short	0x0004
        /*0042*/ 	.short	0x0020
        /*0044*/ 	.byte	0x00, 0xf0, 0x21, 0x00


	//----- nvinfo : EIATTR_KPARAM_INFO
	.align		4
.L_18:
        /*0048*/ 	.byte	0x04, 0x17
        /*004a*/ 	.short	(.L_20 - .L_19)
.L_19:
        /*004c*/ 	.word	0x00000000
        /*0050*/ 	.short	0x0003
        /*0052*/ 	.short	0x0018
        /*0054*/ 	.byte	0x00, 0xf0, 0x21, 0x00


	//----- nvinfo : EIATTR_KPARAM_INFO
	.align		4
.L_20:
        /*0058*/ 	.byte	0x04, 0x17
        /*005a*/ 	.short	(.L_22 - .L_21)
.L_21:
        /*005c*/ 	.word	0x00000000
        /*0060*/ 	.short	0x0002
        /*0062*/ 	.short	0x0010
        /*0064*/ 	.byte	0x00, 0xf0, 0x21, 0x00


	//----- nvinfo : EIATTR_KPARAM_INFO
	.align		4
.L_22:
        /*0068*/ 	.byte	0x04, 0x17
        /*006a*/ 	.short	(.L_24 - .L_23)
.L_23:
        /*006c*/ 	.word	0x00000000
        /*0070*/ 	.short	0x0001
        /*0072*/ 	.short	0x0008
        /*0074*/ 	.byte	0x00, 0xf0, 0x21, 0x00


	//----- nvinfo : EIATTR_KPARAM_INFO
	.align		4
.L_24:
        /*0078*/ 	.byte	0x04, 0x17
        /*007a*/ 	.short	(.L_26 - .L_25)
.L_25:
        /*007c*/ 	.word	0x00000000
        /*0080*/ 	.short	0x0000
        /*0082*/ 	.short	0x0000
        /*0084*/ 	.byte	0x00, 0xf0, 0x21, 0x00


	//----- nvinfo : EIATTR_MAXREG_COUNT
	.align		4
.L_26:
        /*0088*/ 	.byte	0x03, 0x1b
        /*008a*/ 	.short	0x00ff


	//----- nvinfo : EIATTR_COOP_GROUP_MASK_REGIDS
	.align		4
        /*008c*/ 	.byte	0x04, 0x29
        /*008e*/ 	.short	(.L_28 - .L_27)


	//   ....[0]....
.L_27:
        /*0090*/ 	.word	0xffffffff


	//   ....[1]....
        /*0094*/ 	.word	0xffffffff


	//   ....[2]....
        /*0098*/ 	.word	0xffffffff


	//   ....[3]....
        /*009c*/ 	.word	0xffffffff


	//   ....[4]....
        /*00a0*/ 	.word	0xffffffff


	//   ....[5]....
        /*00a4*/ 	.word	0xffffffff


	//   ....[6]....
        /*00a8*/ 	.word	0xffffffff


	//----- nvinfo : EIATTR_COOP_GROUP_INSTR_OFFSETS
	.align		4
.L_28:
        /*00ac*/ 	.byte	0x04, 0x28
        /*00ae*/ 	.short	(.L_30 - .L_29)


	//   ....[0]....
.L_29:
        /*00b0*/ 	.word	0x00000c50


	//   ....[1]....
        /*00b4*/ 	.word	0x00000c70


	//   ....[2]....
        /*00b8*/ 	.word	0x00000c90


	//   ....[3]....
        /*00bc*/ 	.word	0x00000cb0


	//   ....[4]....
        /*00c0*/ 	.word	0x00000cd0


	//   ....[5]....
        /*00c4*/ 	.word	0x00000d40


	//   ....[6]....
        /*00c8*/ 	.word	0x00000d80


	//----- nvinfo : EIATTR_EXIT_INSTR_OFFSETS
	.align		4
.L_30:
        /*00cc*/ 	.byte	0x04, 0x1c
        /*00ce*/ 	.short	(.L_32 - .L_31)


	//   ....[0]....
.L_31:
        /*00d0*/ 	.word	0x00000f90


	//----- nvinfo : EIATTR_MAX_THREADS
	.align		4
.L_32:
        /*00d4*/ 	.byte	0x04, 0x05
        /*00d6*/ 	.short	(.L_34 - .L_33)
.L_33:
        /*00d8*/ 	.word	0x00000080
        /*00dc*/ 	.word	0x00000001
        /*00e0*/ 	.word	0x00000001


	//----- nvinfo : EIATTR_CRS_STACK_SIZE
	.align		4
.L_34:
        /*00e4*/ 	.byte	0x04, 0x1e
        /*00e6*/ 	.short	(.L_36 - .L_35)
.L_35:
        /*00e8*/ 	.word	0x00000000
.L_36:


//--------------------- .nv.rel.action            --------------------------
	.section	.nv.rel.action,"",@"SHT_CUDA_RELOCINFO"
	.align	8
	.sectionentsize	8
        /*0000*/ 	.byte	0x73, 0x00, 0x00, 0x00, 0x00, 0x00, 0x00, 0x00, 0x00, 0x00, 0x00, 0x11, 0x25, 0x00, 0x05, 0x36


//--------------------- .nv.constant0.triton__0d1d2d3d4d5de6de --------------------------
	.section	.nv.constant0.triton__0d1d2d3d4d5de6de,"a",@progbits
	.align	4
.nv.constant0.triton__0d1d2d3d4d5de6de:
	.zero		400


//--------------------- .text.triton__0d1d2d3d4d5de6de --------------------------
	.section	.text.triton__0d1d2d3d4d5de6de,"ax",@progbits
	.sectionflags	@"SHF_BARRIERS=1"
	.sectioninfo	@"SHI_REGISTERS=26"
	.align	128
        .global         triton__0d1d2d3d4d5de6de
        .type           triton__0d1d2d3d4d5de6de,@function
        .size           triton__0d1d2d3d4d5de6de,(.L_x_13 - triton__0d1d2d3d4d5de6de)
        .other          triton__0d1d2d3d4d5de6de,@"STO_CUDA_ENTRY STV_DEFAULT"
triton__0d1d2d3d4d5de6de:
.text.triton__0d1d2d3d4d5de6de:
[----:B------:R-:W-:-:S02]  /*0000*/  MOV R1, c[0x0][0x28] ;  /* 0x00000a0000017a02 */ /* 0x000fc40000000f00 */
[----:B------:R-:W0:Y:S01]  /*0010*/  S2R R2, SR_TID.X ;  /* 0x0000000000027919 */ /* 0x000e220000002100 */
[----:B------:R-:W-:Y:S01]  /*0020*/  MOV R4, 0x2 ;  /* 0x0000000200047802 */ /* 0x000fe20000000f00 */
[----:B------:R-:W-:Y:S02]  /*0030*/  ULDC.64 UR4, c[0x0][0x118] ;  /* 0x0000460000047ab9 */ /* 0x000fe40000000a00 */
[----:B------:R-:W1:Y:S01]  /*0040*/  S2R R6, SR_CTAID.X ;  /* 0x0000000000067919 */ /* 0x000e620000002500 */
[----:B0-----:R-:W-:-:S04]  /*0050*/  SHF.L.U32 R7, R2, 0x2, RZ ;  /* 0x0000000202077819 */ /* 0x001fc800000006ff */
[----:B------:R-:W-:-:S04]  /*0060*/  LOP3.LUT R7, R7, 0x1fc, RZ, 0xc0, !PT ;  /* 0x000001fc07077812 */ /* 0x000fc800078ec0ff */
[----:B-1----:R-:W-:-:S05]  /*0070*/  LEA R3, R6, R7, 0x9 ;  /* 0x0000000706037211 */ /* 0x002fca00078e48ff */
[----:B------:R-:W-:-:S06]  /*0080*/  IMAD.WIDE R10, R3, R4, c[0x0][0x168] ;  /* 0x00005a00030a7625 */ /* 0x000fcc00078e0204 */
[----:B------:R-:W2:Y:S01]  /*0090*/  LDG.E.64 R10, [R10.64] ;  /* 0x000000040a0a7981 */ /* 0x000ea2000c1e1b00 */
[----:B------:R-:W-:Y:S01]  /*00a0*/  MOV R15, 0x4 ;  /* 0x00000004000f7802 */ /* 0x000fe20000000f00 */
[----:B------:R-:W-:-:S04]  /*00b0*/  IMAD.WIDE R4, R3, R4, c[0x0][0x160] ;  /* 0x0000580003047625 */ /* 0x000fc800078e0204 */
[CC--:B------:R-:W-:Y:S02]  /*00c0*/  IMAD.WIDE R12, R6.reuse, R15.reuse, c[0x0][0x170] ;  /* 0x00005c00060c7625 */ /* 0x0c0fe400078e020f */
[----:B------:R-:W5:Y:S02]  /*00d0*/  LDG.E.64 R4, [R4.64] ;  /* 0x0000000404047981 */ /* 0x000f64000c1e1b00 */
[----:B------:R-:W-:Y:S02]  /*00e0*/  IMAD.WIDE R14, R6, R15, c[0x0][0x178] ;  /* 0x00005e00060e7625 */ /* 0x000fe400078e020f */
[----:B------:R0:W5:Y:S04]  /*00f0*/  LDG.E.EL R8, [R12.64] ;  /* 0x000000040c087981 */ /* 0x000168000c2e1900 */
[----:B------:R1:W5:Y:S01]  /*0100*/  LDG.E.EL R9, [R14.64] ;  /* 0x000000040e097981 */ /* 0x000362000c2e1900 */
[----:B------:R-:W-:Y:S01]  /*0110*/  BSSY B0, `(.L_x_0) ;  /* 0x0000022000007945 */ /* 0x000fe20003800000 */
[----:B--2---:R-:W-:-:S05]  /*0120*/  SHF.L.U32 R0, R10, 0x10, RZ ;  /* 0x000000100a007819 */ /* 0x004fca00000006ff */
[----:B------:R-:W-:-:S04]  /*0130*/  FMUL R0, R0, 0.0625 ;  /* 0x3d80000000007820 */ /* 0x000fc80000400000 */
[----:B------:R-:W-:-:S04]  /*0140*/  FMUL R16, R0, 0.019999999552965164185 ;  /* 0x3ca3d70a00107820 */ /* 0x000fc80000400000 */
[----:B------:R-:W-:Y:S01]  /*0150*/  FADD.FTZ R17, |R16|, -RZ ;  /* 0x800000ff10117221 */ /* 0x000fe20000010200 */
[----:B------:R-:W-:-:S04]  /*0160*/  PRMT R10, R10, 0x7632, R10 ;  /* 0x000076320a0a7816 */ /* 0x000fc8000000000a */
[----:B------:R-:W-:Y:S02]  /*0170*/  FSETP.GE.AND P0, PT, R17, 0.60000002384185791016, PT ;  /* 0x3f19999a1100780b */ /* 0x000fe40003f06000 */
[C---:B------:R-:W-:Y:S02]  /*0180*/  PRMT R0, R11.reuse, 0x7632, R0 ;  /* 0x000076320b007816 */ /* 0x040fe40000000000 */
[----:B------:R-:W-:Y:S02]  /*0190*/  SHF.L.U32 R11, R11, 0x10, RZ ;  /* 0x000000100b0b7819 */ /* 0x000fe400000006ff */
[----:B------:R-:W-:Y:S02]  /*01a0*/  SHF.L.U32 R10, R10, 0x10, RZ ;  /* 0x000000100a0a7819 */ /* 0x000fe400000006ff */
[----:B------:R-:W-:Y:S01]  /*01b0*/  SHF.L.U32 R0, R0, 0x10, RZ ;  /* 0x0000001000007819 */ /* 0x000fe200000006ff */
[----:B------:R-:W-:Y:S02]  /*01c0*/  FMUL R11, R11, 0.0625 ;  /* 0x3d8000000b0b7820 */ /* 0x000fe40000400000 */
[----:B0-----:R-:W-:-:S02]  /*01d0*/  FMUL R13, R10, 0.0625 ;  /* 0x3d8000000a0d7820 */ /* 0x001fc40000400000 */
[----:B------:R-:W-:Y:S01]  /*01e0*/  FMUL R12, R0, 0.0625 ;  /* 0x3d800000000c7820 */ /* 0x000fe20000400000 */
[----:B------:R-:W-:Y:S01]  /*01f0*/  FMUL R10, R11, 0.019999999552965164185 ;  /* 0x3ca3d70a0b0a7820 */ /* 0x000fe20000400000 */
[----:B------:R-:W-:Y:S01]  /*0200*/  FMUL R13, R13, 0.019999999552965164185 ;  /* 0x3ca3d70a0d0d7820 */ /* 0x000fe20000400000 */
[----:B------:R-:W-:Y:S05]  /*0210*/  @!P0 BRA `(.L_x_1) ;  /* 0x000000a000008947 */ /* 0x000fea0003800000 */
[C---:B-1----:R-:W-:Y:S01]  /*0220*/  FMUL R0, R17.reuse, 2.8853900432586669922 ;  /* 0x4038aa3b11007820 */ /* 0x042fe20000400000 */
[----:B------:R-:W-:Y:S02]  /*0230*/  MOV R11, 0x3f800000 ;  /* 0x3f800000000b7802 */ /* 0x000fe40000000f00 */
[----:B------:R-:W-:-:S03]  /*0240*/  FSETP.GE.AND P0, PT, R17, 9.010913848876953125, PT ;  /* 0x41102cb41100780b */ /* 0x000fc60003f06000 */
[----:B------:R-:W0:Y:S02]  /*0250*/  MUFU.EX2 R0, R0 ;  /* 0x0000000000007308 */ /* 0x000e240000000800 */
[----:B0-----:R-:W-:-:S06]  /*0260*/  FADD R14, R0, 1 ;  /* 0x3f800000000e7421 */ /* 0x001fcc0000000000 */
[----:B------:R-:W0:Y:S02]  /*0270*/  MUFU.RCP R14, R14 ;  /* 0x0000000e000e7308 */ /* 0x000e240000001000 */
[----:B0-----:R-:W-:-:S05]  /*0280*/  FFMA.FTZ R11, R14, -2, R11 ;  /* 0xc00000000e0b7823 */ /* 0x001fca000001000b */
[----:B------:R-:W-:-:S04]  /*0290*/  FSEL R11, R11, 1, !P0 ;  /* 0x3f8000000b0b7808 */ /* 0x000fc80004000000 */
[----:B------:R-:W-:Y:S01]  /*02a0*/  LOP3.LUT R11, R11, 0x80000000, R16, 0xf8, !PT ;  /* 0x800000000b0b7812 */ /* 0x000fe200078ef810 */
[----:B------:R-:W-:Y:S05]  /*02b0*/  BRA `(.L_x_2) ;  /* 0x0000007000007947 */ /* 0x000fea0003800000 */
.L_x_1:
[----:B-1----:R-:W-:Y:S01]  /*02c0*/  MOV R0, 0x3c80f082 ;  /* 0x3c80f08200007802 */ /* 0x002fe20000000f00 */
[----:B------:R-:W-:-:S04]  /*02d0*/  FMUL R11, R16, R16 ;  /* 0x00000010100b7220 */ /* 0x000fc80000400000 */
[----:B------:R-:W-:-:S04]  /*02e0*/  FFMA.FTZ R0, R11, R0, -0.052303962409496307373 ;  /* 0xbd563cae0b007423 */ /* 0x000fc80000010000 */
[----:B------:R-:W-:-:S04]  /*02f0*/  FFMA.FTZ R0, R11, R0, 0.1331529766321182251 ;  /* 0x3e0859410b007423 */ /* 0x000fc80000010000 */
[----:B------:R-:W-:-:S04]  /*0300*/  FFMA.FTZ R0, R11, R0, -0.33332768082618713379 ;  /* 0xbeaaa9ed0b007423 */ /* 0x000fc80000010000 */
[----:B------:R-:W-:-:S04]  /*0310*/  FFMA.FTZ R11, R11, R0, RZ ;  /* 0x000000000b0b7223 */ /* 0x000fc800000100ff */
[----:B------:R-:W-:-:S02]  /*0320*/  FFMA.FTZ R11, R16, R11, R16 ;  /* 0x0000000b100b7223 */ /* 0x000fc40000010010 */
.L_x_2:
[----:B------:R-:W-:Y:S05]  /*0330*/  BSYNC B0 ;  /* 0x0000000000007941 */ /* 0x000fea0003800000 */
.L_x_0:
[----:B------:R-:W-:Y:S01]  /*0340*/  FADD.FTZ R16, |R13|, -RZ ;  /* 0x800000ff0d107221 */ /* 0x000fe20000010200 */
[----:B------:R-:W-:Y:S01]  /*0350*/  BSSY B0, `(.L_x_3) ;  /* 0x0000015000007945 */ /* 0x000fe20003800000 */
[----:B------:R-:W-:-:S03]  /*0360*/  FMUL R12, R12, 0.019999999552965164185 ;  /* 0x3ca3d70a0c0c7820 */ /* 0x000fc60000400000 */
[----:B------:R-:W-:-:S13]  /*0370*/  FSETP.GE.AND P0, PT, R16, 0.60000002384185791016, PT ;  /* 0x3f19999a1000780b */ /* 0x000fda0003f06000 */
[----:B------:R-:W-:Y:S05]  /*0380*/  @!P0 BRA `(.L_x_4) ;  /* 0x000000a000008947 */ /* 0x000fea0003800000 */
[C---:B------:R-:W-:Y:S01]  /*0390*/  FMUL R0, R16.reuse, 2.8853900432586669922 ;  /* 0x4038aa3b10007820 */ /* 0x040fe20000400000 */
        /* <DEDUP_REMOVED lines=9> */
.L_x_4:
[----:B------:R-:W-:Y:S01]  /*0430*/  MOV R0, 0x3c80f082 ;  /* 0x3c80f08200007802 */ /* 0x000fe20000000f00 */
[----:B------:R-:W-:-:S04]  /*0440*/  FMUL R15, R13, R13 ;  /* 0x0000000d0d0f7220 */ /* 0x000fc80000400000 */
[----:B------:R-:W-:-:S04]  /*0450*/  FFMA.FTZ R0, R15, R0, -0.052303962409496307373 ;  /* 0xbd563cae0f007423 */ /* 0x000fc80000010000 */
[----:B------:R-:W-:-:S04]  /*0460*/  FFMA.FTZ R0, R15, R0, 0.1331529766321182251 ;  /* 0x3e0859410f007423 */ /* 0x000fc80000010000 */
[----:B------:R-:W-:-:S04]  /*0470*/  FFMA.FTZ R0, R15, R0, -0.33332768082618713379 ;  /* 0xbeaaa9ed0f007423 */ /* 0x000fc80000010000 */
[----:B------:R-:W-:-:S04]  /*0480*/  FFMA.FTZ R0, R15, R0, RZ ;  /* 0x000000000f007223 */ /* 0x000fc800000100ff */
[----:B------:R-:W-:-:S02]  /*0490*/  FFMA.FTZ R13, R13, R0, R13 ;  /* 0x000000000d0d7223 */ /* 0x000fc4000001000d */
.L_x_5:
[----:B------:R-:W-:Y:S05]  /*04a0*/  BSYNC B0 ;  /* 0x0000000000007941 */ /* 0x000fea0003800000 */
.L_x_3:
[----:B------:R-:W-:Y:S01]  /*04b0*/  FADD.FTZ R16, |R10|, -RZ ;  /* 0x800000ff0a107221 */ /* 0x000fe20000010200 */
[----:B------:R-:W-:Y:S04]  /*04c0*/  BSSY B0, `(.L_x_6) ;  /* 0x0000014000007945 */ /* 0x000fe80003800000 */
        /* <DEDUP_REMOVED lines=12> */
.L_x_7:
[----:B------:R-:W-:Y:S01]  /*0590*/  MOV R0, 0x3c80f082 ;  /* 0x3c80f08200007802 */ /* 0x000fe20000000f00 */
[----:B------:R-:W-:-:S04]  /*05a0*/  FMUL R15, R10, R10 ;  /* 0x0000000a0a0f7220 */ /* 0x000fc80000400000 */
[----:B------:R-:W-:-:S04]  /*05b0*/  FFMA.FTZ R0, R15, R0, -0.052303962409496307373 ;  /* 0xbd563cae0f007423 */ /* 0x000fc80000010000 */
[----:B------:R-:W-:-:S04]  /*05c0*/  FFMA.FTZ R0, R15, R0, 0.1331529766321182251 ;  /* 0x3e0859410f007423 */ /* 0x000fc80000010000 */
[----:B------:R-:W-:-:S04]  /*05d0*/  FFMA.FTZ R0, R15, R0, -0.33332768082618713379 ;  /* 0xbeaaa9ed0f007423 */ /* 0x000fc80000010000 */
[----:B------:R-:W-:-:S04]  /*05e0*/  FFMA.FTZ R15, R15, R0, RZ ;  /* 0x000000000f0f7223 */ /* 0x000fc800000100ff */
[----:B------:R-:W-:-:S02]  /*05f0*/  FFMA.FTZ R10, R10, R15, R10 ;  /* 0x0000000f0a0a7223 */ /* 0x000fc4000001000a */
.L_x_8:
[----:B------:R-:W-:Y:S05]  /*0600*/  BSYNC B0 ;  /* 0x0000000000007941 */ /* 0x000fea0003800000 */
.L_x_6:
[----:B------:R-:W-:Y:S01]  /*0610*/  FADD.FTZ R19, |R12|, -RZ ;  /* 0x800000ff0c137221 */ /* 0x000fe20000010200 */
[C---:B-----5:R-:W-:Y:S01]  /*0620*/  PRMT R16, R4.reuse, 0x7632, R16 ;  /* 0x0000763204107816 */ /* 0x060fe20000000010 */
[----:B------:R-:W-:Y:S01]  /*0630*/  BSSY B0, `(.L_x_9) ;  /* 0x000001a000007945 */ /* 0x000fe20003800000 */
[----:B------:R-:W-:Y:S02]  /*0640*/  PRMT R0, R5, 0x7632, R0 ;  /* 0x0000763205007816 */ /* 0x000fe40000000000 */
[----:B------:R-:W-:Y:S02]  /*0650*/  FSETP.GE.AND P0, PT, R19, 0.60000002384185791016, PT ;  /* 0x3f19999a1300780b */ /* 0x000fe40003f06000 */
[----:B------:R-:W-:Y:S02]  /*0660*/  SHF.L.U32 R14, R4, 0x10, RZ ;  /* 0x00000010040e7819 */ /* 0x000fe400000006ff */
[----:B------:R-:W-:Y:S02]  /*0670*/  SHF.L.U32 R15, R5, 0x10, RZ ;  /* 0x00000010050f7819 */ /* 0x000fe400000006ff */
[----:B------:R-:W-:-:S02]  /*0680*/  SHF.R.S32.HI R4, RZ, 0x1f, R3 ;  /* 0x0000001fff047819 */ /* 0x000fc40000011403 */
[----:B------:R-:W-:Y:S02]  /*0690*/  SHF.L.U32 R16, R16, 0x10, RZ ;  /* 0x0000001010107819 */ /* 0x000fe400000006ff */
[----:B------:R-:W-:-:S03]  /*06a0*/  SHF.L.U32 R5, R0, 0x10, RZ ;  /* 0x0000001000057819 */ /* 0x000fc600000006ff */
        /* <DEDUP_REMOVED lines=11> */
.L_x_10:
[----:B------:R-:W-:Y:S01]  /*0760*/  MOV R0, 0x3c80f082 ;  /* 0x3c80f08200007802 */ /* 0x000fe20000000f00 */
[----:B------:R-:W-:-:S04]  /*0770*/  FMUL R17, R12, R12 ;  /* 0x0000000c0c117220 */ /* 0x000fc80000400000 */
[----:B------:R-:W-:-:S04]  /*0780*/  FFMA.FTZ R0, R17, R0, -0.052303962409496307373 ;  /* 0xbd563cae11007423 */ /* 0x000fc80000010000 */
[----:B------:R-:W-:-:S04]  /*0790*/  FFMA.FTZ R0, R17, R0, 0.1331529766321182251 ;  /* 0x3e08594111007423 */ /* 0x000fc80000010000 */
[----:B------:R-:W-:-:S04]  /*07a0*/  FFMA.FTZ R0, R17, R0, -0.33332768082618713379 ;  /* 0xbeaaa9ed11007423 */ /* 0x000fc80000010000 */
[----:B------:R-:W-:-:S04]  /*07b0*/  FFMA.FTZ R17, R17, R0, RZ ;  /* 0x0000000011117223 */ /* 0x000fc800000100ff */
[----:B------:R-:W-:-:S02]  /*07c0*/  FFMA.FTZ R12, R12, R17, R12 ;  /* 0x000000110c0c7223 */ /* 0x000fc4000001000c */
.L_x_11:
[----:B------:R-:W-:Y:S05]  /*07d0*/  BSYNC B0 ;  /* 0x0000000000007941 */ /* 0x000fea0003800000 */
.L_x_9:
[----:B------:R-:W-:Y:S02]  /*07e0*/  SHF.R.S32.HI R17, RZ, 0x1f, R6 ;  /* 0x0000001fff117819 */ /* 0x000fe40000011406 */
[----:B------:R-:W-:Y:S02]  /*07f0*/  FSETP.GEU.AND P5, PT, |R9|, 1.175494350822287508e-38, PT ;  /* 0x008000000900780b */ /* 0x000fe40003fae200 */
[----:B------:R-:W-:Y:S02]  /*0800*/  LEA.HI R17, R17, R6, RZ, 0x9 ;  /* 0x0000000611117211 */ /* 0x000fe400078f48ff */
[----:B------:R-:W-:Y:S02]  /*0810*/  SHF.R.U32.HI R23, RZ, 0x3, R2 ;  /* 0x00000003ff177819 */ /* 0x000fe40000011602 */
[----:B------:R-:W-:Y:S02]  /*0820*/  LOP3.LUT R17, R17, 0xfffffe00, RZ, 0xc0, !PT ;  /* 0xfffffe0011117812 */ /* 0x000fe400078ec0ff */
[----:B------:R-:W-:-:S02]  /*0830*/  LOP3.LUT R23, R23, 0xc, RZ, 0xc0, !PT ;  /* 0x0000000c17177812 */ /* 0x000fc400078ec0ff */
[----:B------:R-:W-:Y:S02]  /*0840*/  IADD3 R6, -R17, R6, RZ ;  /* 0x0000000611067210 */ /* 0x000fe40007ffe1ff */
[C---:B------:R-:W-:Y:S02]  /*0850*/  LOP3.LUT R17, R7.reuse, 0x1, RZ, 0xfc, !PT ;  /* 0x0000000107117812 */ /* 0x040fe400078efcff */
[----:B------:R-:W-:-:S04]  /*0860*/  ISETP.GT.AND P0, PT, R7, R6, PT ;  /* 0x000000060700720c */ /* 0x000fc80003f04270 */
[----:B------:R-:W-:Y:S02]  /*0870*/  FSEL R18, RZ, -INF , !P0 ;  /* 0xff800000ff127808 */ /* 0x000fe40004000000 */
[-C--:B------:R-:W-:Y:S02]  /*0880*/  ISETP.GT.AND P0, PT, R17, R6.reuse, PT ;  /* 0x000000061100720c */ /* 0x080fe40003f04270 */
[----:B------:R-:W-:Y:S01]  /*0890*/  LOP3.LUT R17, R7, 0x2, RZ, 0xfc, !PT ;  /* 0x0000000207117812 */ /* 0x000fe200078efcff */
[----:B------:R-:W-:Y:S01]  /*08a0*/  FFMA R19, R11, 50, R18 ;  /* 0x424800000b137823 */ /* 0x000fe20000000012 */
[----:B------:R-:W-:Y:S02]  /*08b0*/  FSEL R18, RZ, -INF , !P0 ;  /* 0xff800000ff127808 */ /* 0x000fe40004000000 */
[----:B------:R-:W-:Y:S01]  /*08c0*/  LOP3.LUT R7, R7, 0x3, RZ, 0xfc, !PT ;  /* 0x0000000307077812 */ /* 0x000fe200078efcff */
[C---:B------:R-:W-:Y:S01]  /*08d0*/  FADD R19, -R8.reuse, R19 ;  /* 0x0000001308137221 */ /* 0x040fe20000000100 */
[-C--:B------:R-:W-:Y:S01]  /*08e0*/  ISETP.GT.AND P0, PT, R17, R6.reuse, PT ;  /* 0x000000061100720c */ /* 0x080fe20003f04270 */
[----:B------:R-:W-:Y:S01]  /*08f0*/  FFMA R17, R13, 50, R18 ;  /* 0x424800000d117823 */ /* 0x000fe20000000012 */
[----:B------:R-:W-:Y:S01]  /*0900*/  ISETP.GT.AND P1, PT, R7, R6, PT ;  /* 0x000000060700720c */ /* 0x000fe20003f24270 */
[----:B------:R-:W-:Y:S01]  /*0910*/  FMUL R19, R19, 1.4426950216293334961 ;  /* 0x3fb8aa3b13137820 */ /* 0x000fe20000400000 */
[----:B------:R-:W-:Y:S01]  /*0920*/  FSEL R7, RZ, -INF , !P0 ;  /* 0xff800000ff077808 */ /* 0x000fe20004000000 */
[----:B------:R-:W-:Y:S01]  /*0930*/  FADD R6, -R8, R17 ;  /* 0x0000001108067221 */ /* 0x000fe20000000100 */
[----:B------:R-:W-:-:S02]  /*0940*/  FSEL R17, RZ, -INF , !P1 ;  /* 0xff800000ff117808 */ /* 0x000fc40004800000 */
[----:B------:R-:W-:Y:S01]  /*0950*/  FSETP.GEU.AND P1, PT, R19, -126, PT ;  /* 0xc2fc00001300780b */ /* 0x000fe20003f2e000 */
[----:B------:R-:W-:Y:S01]  /*0960*/  FFMA R7, R10, 50, R7 ;  /* 0x424800000a077823 */ /* 0x000fe20000000007 */
[----:B------:R-:W-:Y:S01]  /*0970*/  FMUL R6, R6, 1.4426950216293334961 ;  /* 0x3fb8aa3b06067820 */ /* 0x000fe20000400000 */
[----:B------:R-:W-:Y:S01]  /*0980*/  FFMA R17, R12, 50, R17 ;  /* 0x424800000c117823 */ /* 0x000fe20000000011 */
[----:B------:R-:W-:Y:S01]  /*0990*/  FSETP.GT.AND P0, PT, |R9|, 8.50705917302346158658e+37, PT ;  /* 0x7e8000000900780b */ /* 0x000fe20003f04200 */
[----:B------:R-:W-:Y:S02]  /*09a0*/  FADD R7, -R8, R7 ;  /* 0x0000000708077221 */ /* 0x000fe40000000100 */
[----:B------:R-:W-:Y:S01]  /*09b0*/  FSETP.GEU.AND P2, PT, R6, -126, PT ;  /* 0xc2fc00000600780b */ /* 0x000fe20003f4e000 */
[----:B------:R-:W-:Y:S01]  /*09c0*/  FADD R17, -R8, R17 ;  /* 0x0000001108117221 */ /* 0x000fe20000000100 */
[----:B------:R-:W-:-:S03]  /*09d0*/  FMUL R8, R7, 1.4426950216293334961 ;  /* 0x3fb8aa3b07087820 */ /* 0x000fc60000400000 */
[----:B------:R-:W-:Y:S01]  /*09e0*/  FMUL R18, R17, 1.4426950216293334961 ;  /* 0x3fb8aa3b11127820 */ /* 0x000fe20000400000 */
[----:B------:R-:W-:Y:S01]  /*09f0*/  @!P1 FMUL R19, R19, 0.5 ;  /* 0x3f00000013139820 */ /* 0x000fe20000400000 */
[----:B------:R-:W-:-:S03]  /*0a00*/  FSETP.GEU.AND P3, PT, R8, -126, PT ;  /* 0xc2fc00000800780b */ /* 0x000fc60003f6e000 */
[----:B------:R-:W-:Y:S01]  /*0a10*/  FSETP.GEU.AND P4, PT, R18, -126, PT ;  /* 0xc2fc00001200780b */ /* 0x000fe20003f8e000 */
[----:B------:R-:W-:Y:S01]  /*0a20*/  @P0 FMUL R9, R9, 0.25 ;  /* 0x3e80000009090820 */ /* 0x000fe20000400000 */
[----:B------:R-:W0:Y:S01]  /*0a30*/  MUFU.EX2 R19, R19 ;  /* 0x0000001300137308 */ /* 0x000e220000000800 */
[----:B------:R-:W-:Y:S02]  /*0a40*/  @!P2 FMUL R6, R6, 0.5 ;  /* 0x3f0000000606a820 */ /* 0x000fe40000400000 */
[----:B------:R-:W-:-:S05]  /*0a50*/  @!P5 FMUL R9, R9, 16777216 ;  /* 0x4b8000000909d820 */ /* 0x000fca0000400000 */
[----:B------:R-:W1:Y:S01]  /*0a60*/  MUFU.EX2 R7, R6 ;  /* 0x0000000600077308 */ /* 0x000e620000000800 */
[----:B------:R-:W-:Y:S02]  /*0a70*/  @!P3 FMUL R8, R8, 0.5 ;  /* 0x3f0000000808b820 */ /* 0x000fe40000400000 */
[----:B------:R-:W-:-:S05]  /*0a80*/  @!P4 FMUL R18, R18, 0.5 ;  /* 0x3f0000001212c820 */ /* 0x000fca0000400000 */
[----:B------:R-:W2:Y:S01]  /*0a90*/  MUFU.EX2 R17, R8 ;  /* 0x0000000800117308 */ /* 0x000ea20000000800 */
[----:B0-----:R-:W-:Y:S01]  /*0aa0*/  @!P1 FMUL R19, R19, R19 ;  /* 0x0000001313139220 */ /* 0x001fe20000400000 */
[----:B------:R-:W-:-:S03]  /*0ab0*/  ISETP.GE.AND P1, PT, R2, 0x4, PT ;  /* 0x000000040200780c */ /* 0x000fc60003f26270 */
[----:B------:R-:W-:-:S03]  /*0ac0*/  @P0 FMUL R19, R19, 0.25 ;  /* 0x3e80000013130820 */ /* 0x000fc60000400000 */
[----:B------:R-:W0:Y:S01]  /*0ad0*/  MUFU.EX2 R20, R18 ;  /* 0x0000001200147308 */ /* 0x000e220000000800 */
[----:B-1----:R-:W-:Y:S01]  /*0ae0*/  @!P2 FMUL R7, R7, R7 ;  /* 0x000000070707a220 */ /* 0x002fe20000400000 */
[----:B------:R-:W-:-:S03]  /*0af0*/  @!P5 FMUL R19, R19, 16777216 ;  /* 0x4b8000001313d820 */ /* 0x000fc60000400000 */
[----:B------:R-:W-:-:S03]  /*0b00*/  @P0 FMUL R7, R7, 0.25 ;  /* 0x3e80000007070820 */ /* 0x000fc60000400000 */
[----:B------:R-:W1:Y:S01]  /*0b10*/  MUFU.RCP R22, R9 ;  /* 0x0000000900167308 */ /* 0x000e620000001000 */
[----:B--2---:R-:W-:Y:S01]  /*0b20*/  @!P3 FMUL R17, R17, R17 ;  /* 0x000000111111b220 */ /* 0x004fe20000400000 */
[----:B------:R-:W-:-:S03]  /*0b30*/  @!P5 FMUL R7, R7, 16777216 ;  /* 0x4b8000000707d820 */ /* 0x000fc60000400000 */
[----:B------:R-:W-:Y:S01]  /*0b40*/  @P0 FMUL R17, R17, 0.25 ;  /* 0x3e80000011110820 */ /* 0x000fe20000400000 */
[----:B0-----:R-:W-:-:S03]  /*0b50*/  @!P4 FMUL R20, R20, R20 ;  /* 0x000000141414c220 */ /* 0x001fc60000400000 */
[----:B------:R-:W-:Y:S01]  /*0b60*/  @!P5 FMUL R17, R17, 16777216 ;  /* 0x4b8000001111d820 */ /* 0x000fe20000400000 */
[----:B------:R-:W-:Y:S01]  /*0b70*/  @P0 FMUL R20, R20, 0.25 ;  /* 0x3e80000014140820 */ /* 0x000fe20000400000 */
[----:B------:R-:W-:Y:S01]  /*0b80*/  LOP3.LUT P0, RZ, R2, 0x1f, RZ, 0xc0, !PT ;  /* 0x0000001f02ff7812 */ /* 0x000fe2000780c0ff */
[C---:B-1----:R-:W-:Y:S01]  /*0b90*/  FMUL R7, R22.reuse, R7 ;  /* 0x0000000716077220 */ /* 0x042fe20000400000 */
[C---:B------:R-:W-:Y:S01]  /*0ba0*/  FMUL R9, R22.reuse, R19 ;  /* 0x0000001316097220 */ /* 0x040fe20000400000 */
[----:B------:R-:W-:Y:S01]  /*0bb0*/  FMUL R6, R22, R17 ;  /* 0x0000001116067220 */ /* 0x000fe20000400000 */
[----:B------:R-:W-:Y:S01]  /*0bc0*/  @!P5 FMUL R20, R20, 16777216 ;  /* 0x4b8000001414d820 */ /* 0x000fe20000400000 */
[----:B------:R-:W-:-:S03]  /*0bd0*/  FMUL R16, R7, R16 ;  /* 0x0000001007107220 */ /* 0x000fc60000400000 */
[----:B------:R-:W-:Y:S01]  /*0be0*/  FMUL R8, R22, R20 ;  /* 0x0000001416087220 */ /* 0x000fe20000400000 */
[CC--:B------:R-:W-:Y:S01]  /*0bf0*/  FFMA R17, R9.reuse, R14.reuse, R16 ;  /* 0x0000000e09117223 */ /* 0x0c0fe20000000010 */
[----:B------:R-:W-:-:S03]  /*0c00*/  FMUL R14, R9, R14 ;  /* 0x0000000e090e7220 */ /* 0x000fc60000400000 */
[CC--:B------:R-:W-:Y:S01]  /*0c10*/  FFMA R17, R6.reuse, R15.reuse, R17 ;  /* 0x0000000f06117223 */ /* 0x0c0fe20000000011 */
[----:B------:R-:W-:-:S03]  /*0c20*/  FMUL R15, R6, R15 ;  /* 0x0000000f060f7220 */ /* 0x000fc60000400000 */
[CC--:B------:R-:W-:Y:S01]  /*0c30*/  FFMA R17, R8.reuse, R5.reuse, R17 ;  /* 0x0000000508117223 */ /* 0x0c0fe20000000011 */
[----:B------:R-:W-:-:S04]  /*0c40*/  FMUL R5, R8, R5 ;  /* 0x0000000508057220 */ /* 0x000fc80000400000 */
[----:B------:R-:W0:Y:S02]  /*0c50*/  SHFL.BFLY PT, R18, R17, 0x10, 0x1f ;  /* 0x0e001f0011127f89 */ /* 0x000e2400000e0000 */
[----:B0-----:R-:W-:-:S05]  /*0c60*/  FADD R18, R17, R18 ;  /* 0x0000001211127221 */ /* 0x001fca0000000000 */
        /* <DEDUP_REMOVED lines=8> */
[----:B------:R-:W-:Y:S04]  /*0cf0*/  @!P0 STS [R23], R22 ;  /* 0x0000001617008388 */ /* 0x000fe80000000800 */
[----:B------:R-:W-:Y:S06]  /*0d00*/  BAR.SYNC 0x0 ;  /* 0x0000000000007b1d */ /* 0x000fec0000000000 */
[----:B------:R-:W0:Y:S01]  /*0d10*/  @!P1 LDS R0, [R2.X4] ;  /* 0x0000000002009984 */ /* 0x000e220000004800 */
[----:B------:R-:W-:-:S04]  /*0d20*/  LOP3.LUT P0, RZ, R2, 0x3, RZ, 0xc0, !PT ;  /* 0x0000000302ff7812 */ /* 0x000fc8000780c0ff */
[----:B------:R-:W-:Y:S01]  /*0d30*/  ISETP.LT.AND P0, PT, R2, 0x4, !P0 ;  /* 0x000000040200780c */ /* 0x000fe20004701270 */
[----:B0-----:R-:W0:Y:S02]  /*0d40*/  SHFL.BFLY PT, R17, R0, 0x2, 0x1f ;  /* 0x0c401f0000117f89 */ /* 0x001e2400000e0000 */
[----:B0-----:R-:W-:Y:S01]  /*0d50*/  FADD R17, R0, R17 ;  /* 0x0000001100117221 */ /* 0x001fe20000000000 */
[----:B------:R-:W-:Y:S01]  /*0d60*/  FFMA R0, -R11, R11, 1 ;  /* 0x3f8000000b007423 */ /* 0x000fe2000000010b */
[----:B------:R-:W-:-:S03]  /*0d70*/  FFMA R11, -R12, R12, 1 ;  /* 0x3f8000000c0b7423 */ /* 0x000fc6000000010c */
[----:B------:R-:W0:Y:S02]  /*0d80*/  SHFL.BFLY PT, R18, R17, 0x1, 0x1f ;  /* 0x0c201f0011127f89 */ /* 0x000e2400000e0000 */
[----:B0-----:R-:W-:-:S05]  /*0d90*/  FADD R19, R17, R18 ;  /* 0x0000001211137221 */ /* 0x001fca0000000000 */
[----:B------:R-:W-:Y:S04]  /*0da0*/  @P0 STS [R2.X4], R19 ;  /* 0x0000001302000388 */ /* 0x000fe80000004800 */
[----:B------:R-:W-:Y:S06]  /*0db0*/  BAR.SYNC 0x0 ;  /* 0x0000000000007b1d */ /* 0x000fec0000000000 */
[----:B------:R-:W0:Y:S01]  /*0dc0*/  LDS R18, [RZ] ;  /* 0x00000000ff127984 */ /* 0x000e220000000800 */
[----:B------:R-:W-:Y:S01]  /*0dd0*/  FFMA R2, -R13, R13, 1 ;  /* 0x3f8000000d027423 */ /* 0x000fe2000000010d */
[----:B0-----:R-:W-:-:S04]  /*0de0*/  FADD R21, RZ, R18 ;  /* 0x00000012ff157221 */ /* 0x001fc80000000000 */
[-C--:B------:R-:W-:Y:S01]  /*0df0*/  FFMA R9, -R9, R21.reuse, R14 ;  /* 0x0000001509097223 */ /* 0x080fe2000000010e */
[-C--:B------:R-:W-:Y:S01]  /*0e00*/  FFMA R7, -R7, R21.reuse, R16 ;  /* 0x0000001507077223 */ /* 0x080fe20000000110 */
[-C--:B------:R-:W-:Y:S01]  /*0e10*/  FFMA R6, -R6, R21.reuse, R15 ;  /* 0x0000001506067223 */ /* 0x080fe2000000010f */
[----:B------:R-:W-:Y:S01]  /*0e20*/  FFMA R8, -R8, R21, R5 ;  /* 0x0000001508087223 */ /* 0x000fe20000000105 */
[----:B------:R-:W-:Y:S01]  /*0e30*/  FFMA R5, -R10, R10, 1 ;  /* 0x3f8000000a057423 */ /* 0x000fe2000000010a */
[----:B------:R-:W-:Y:S01]  /*0e40*/  FMUL R9, R9, 50 ;  /* 0x4248000009097820 */ /* 0x000fe20000400000 */
[----:B------:R-:W-:Y:S01]  /*0e50*/  FMUL R7, R7, 50 ;  /* 0x4248000007077820 */ /* 0x000fe20000400000 */
[----:B------:R-:W-:Y:S01]  /*0e60*/  FMUL R6, R6, 50 ;  /* 0x4248000006067820 */ /* 0x000fe20000400000 */
[----:B------:R-:W-:Y:S01]  /*0e70*/  FMUL R8, R8, 50 ;  /* 0x4248000008087820 */ /* 0x000fe20000400000 */
[----:B------:R-:W-:Y:S01]  /*0e80*/  FMUL R0, R9, R0 ;  /* 0x0000000009007220 */ /* 0x000fe20000400000 */
[----:B------:R-:W-:Y:S01]  /*0e90*/  FMUL R7, R7, R2 ;  /* 0x0000000207077220 */ /* 0x000fe20000400000 */
[----:B------:R-:W-:Y:S01]  /*0ea0*/  FMUL R5, R6, R5 ;  /* 0x0000000506057220 */ /* 0x000fe20000400000 */
[----:B------:R-:W-:Y:S01]  /*0eb0*/  FMUL R8, R8, R11 ;  /* 0x0000000b08087220 */ /* 0x000fe20000400000 */
[----:B------:R-:W-:Y:S01]  /*0ec0*/  FMUL R0, R0, 0.019999999552965164185 ;  /* 0x3ca3d70a00007820 */ /* 0x000fe20000400000 */
[----:B------:R-:W-:Y:S01]  /*0ed0*/  FMUL R7, R7, 0.019999999552965164185 ;  /* 0x3ca3d70a07077820 */ /* 0x000fe20000400000 */
[----:B------:R-:W-:Y:S01]  /*0ee0*/  FMUL R5, R5, 0.019999999552965164185 ;  /* 0x3ca3d70a05057820 */ /* 0x000fe20000400000 */
[----:B------:R-:W-:Y:S01]  /*0ef0*/  FMUL R8, R8, 0.019999999552965164185 ;  /* 0x3ca3d70a08087820 */ /* 0x000fe20000400000 */
[----:B------:R-:W-:Y:S01]  /*0f00*/  LEA R2, P0, R3, c[0x0][0x180], 0x1 ;  /* 0x0000600003027a11 */ /* 0x000fe200078008ff */
[----:B------:R-:W-:Y:S01]  /*0f10*/  FMUL R0, R0, 0.0625 ;  /* 0x3d80000000007820 */ /* 0x000fe20000400000 */
[----:B------:R-:W-:Y:S01]  /*0f20*/  FMUL R7, R7, 0.0625 ;  /* 0x3d80000007077820 */ /* 0x000fe20000400000 */
[----:B------:R-:W-:Y:S01]  /*0f30*/  FMUL R5, R5, 0.0625 ;  /* 0x3d80000005057820 */ /* 0x000fe20000400000 */
[----:B------:R-:W-:Y:S01]  /*0f40*/  FMUL R8, R8, 0.0625 ;  /* 0x3d80000008087820 */ /* 0x000fe20000400000 */
[----:B------:R-:W-:-:S02]  /*0f50*/  LEA.HI.X R3, R3, c[0x0][0x184], R4, 0x1, P0 ;  /* 0x0000610003037a11 */ /* 0x000fc400000f0c04 */
[----:B------:R-:W-:Y:S02]  /*0f60*/  F2FP.BF16.F32.PACK_AB R4, R7, R0 ;  /* 0x000000000704723e */ /* 0x000fe400000010ff */
[----:B------:R-:W-:-:S05]  /*0f70*/  F2FP.BF16.F32.PACK_AB R5, R8, R5 ;  /* 0x000000050805723e */ /* 0x000fca00000010ff */
[----:B------:R-:W-:Y:S01]  /*0f80*/  STG.E.64 [R2.64], R4 ;  /* 0x0000000402007986 */ /* 0x000fe2000c101b04 */
[----:B------:R-:W-:Y:S05]  /*0f90*/  EXIT ;  /* 0x000000000000794d */ /* 0x000fea0003800000 */
.L_x_12:
[----:B------:R-:W-:-:S00]  /*0fa0*/  BRA `(.L_x_12) ;  /* 0xfffffff000007947 */ /* 0x000fc0000383ffff */
[----:B------:R-:W-:-:S00]  /*0fb0*/  NOP ;  /* 0x0000000000007918 */ /* 0x000fc00000000000 */
        /* <DEDUP_REMOVED lines=12> */
.L_x_13:


//--------------------- .nv.global.init           --------------------------
	.section	.nv.global.init,"aw",@progbits
.nv.global.init:
	.type		_$_str,@object
	.size		_$_str,(.L_0 - _$_str)
_$_str:
        /*0000*/ 	.byte	0x5f, 0x5f, 0x43, 0x55, 0x44, 0x41, 0x5f, 0x46, 0x54, 0x5a, 0x00
.L_0:


//--------------------- .nv.shared.triton__0d1d2d3d4d5de6de --------------------------
	.section	.nv.shared.triton__0d1d2d3d4d5de6de,"aw",@nobits
	.align	16
